	.headerflags	@"EF_CUDA_TEXMODE_UNIFIED EF_CUDA_64BIT_ADDRESS EF_CUDA_ACCELERATORS EF_CUDA_SM90 EF_CUDA_VIRTUAL_SM(EF_CUDA_SM90)"
	.elftype	@"ET_EXEC"


//--------------------- .nv.info                  --------------------------
	.section	.nv.info,"",@"SHT_CUDA_INFO"
	.align	4


	//----- nvinfo : EIATTR_REGCOUNT
	.align		4
        /*0000*/ 	.byte	0x04, 0x2f
        /*0002*/ 	.short	(.L_1 - .L_0)
	.align		4
.L_0:
        /*0004*/ 	.word	index@(triton_per_fused_mean_mul_sigmoid_23)
        /*0008*/ 	.word	0x00000020


	//----- nvinfo : EIATTR_MIN_STACK_SIZE
	.align		4
.L_1:
        /*000c*/ 	.byte	0x04, 0x12
        /*000e*/ 	.short	(.L_3 - .L_2)
	.align		4
.L_2:
        /*0010*/ 	.word	index@(triton_per_fused_mean_mul_sigmoid_23)
        /*0014*/ 	.word	0x00000000


	//----- nvinfo : EIATTR_FRAME_SIZE
	.align		4
.L_3:
        /*0018*/ 	.byte	0x04, 0x11
        /*001a*/ 	.short	(.L_5 - .L_4)
	.align		4
.L_4:
        /*001c*/ 	.word	index@(triton_per_fused_mean_mul_sigmoid_23)
        /*0020*/ 	.word	0x00000000


	//----- nvinfo : EIATTR_MIN_STACK_SIZE
	.align		4
.L_5:
        /*0024*/ 	.byte	0x04, 0x12
        /*0026*/ 	.short	(.L_7 - .L_6)
	.align		4
.L_6:
        /*0028*/ 	.word	index@(triton_per_fused_mean_mul_sigmoid_23)
        /*002c*/ 	.word	0x00000000
.L_7:


//--------------------- .nv.info.triton_per_fused_mean_mul_sigmoid_23 --------------------------
	.section	.nv.info.triton_per_fused_mean_mul_sigmoid_23,"",@"SHT_CUDA_INFO"
	.sectionflags	@""
	.align	4


	//----- nvinfo : EIATTR_CUDA_API_VERSION
	.align		4
        /*0000*/ 	.byte	0x04, 0x37
        /*0002*/ 	.short	(.L_9 - .L_8)
.L_8:
        /*0004*/ 	.word	0x0000007c


	//----- nvinfo : EIATTR_KPARAM_INFO
	.align		4
.L_9:
        /*0008*/ 	.byte	0x04, 0x17
        /*000a*/ 	.short	(.L_11 - .L_10)
.L_10:
        /*000c*/ 	.word	0x00000000
        /*0010*/ 	.short	0x0003
        /*0012*/ 	.short	0x0014
        /*0014*/ 	.byte	0x00, 0xf0, 0x11, 0x00


	//----- nvinfo : EIATTR_KPARAM_INFO
	.align		4
.L_11:
        /*0018*/ 	.byte	0x04, 0x17
        /*001a*/ 	.short	(.L_13 - .L_12)
.L_12:
        /*001c*/ 	.word	0x00000000
        /*0020*/ 	.short	0x0002
        /*0022*/ 	.short	0x0010
        /*0024*/ 	.byte	0x00, 0xf0, 0x11, 0x00


	//----- nvinfo : EIATTR_KPARAM_INFO
	.align		4
.L_13:
        /*0028*/ 	.byte	0x04, 0x17
        /*002a*/ 	.short	(.L_15 - .L_14)
.L_14:
        /*002c*/ 	.word	0x00000000
        /*0030*/ 	.short	0x0001
        /*0032*/ 	.short	0x0008
        /*0034*/ 	.byte	0x00, 0xf4, 0x21, 0x00


	//----- nvinfo : EIATTR_KPARAM_INFO
	.align		4
.L_15:
        /*0038*/ 	.byte	0x04, 0x17
        /*003a*/ 	.short	(.L_17 - .L_16)
.L_16:
        /*003c*/ 	.word	0x00000000
        /*0040*/ 	.short	0x0000
        /*0042*/ 	.short	0x0000
        /*0044*/ 	.byte	0x00, 0xf4, 0x21, 0x00


	//----- nvinfo : EIATTR_SPARSE_MMA_MASK
	.align		4
.L_17:
        /*0048*/ 	.byte	0x03, 0x50
        /*004a*/ 	.short	0x0000


	//----- nvinfo : EIATTR_MAXREG_COUNT
	.align		4
        /*004c*/ 	.byte	0x03, 0x1b
        /*004e*/ 	.short	0x00ff


	//----- nvinfo : EIATTR_COOP_GROUP_MASK_REGIDS
	.align		4
        /*0050*/ 	.byte	0x04, 0x29
        /*0052*/ 	.short	(.L_19 - .L_18)


	//   ....[0]....
.L_18:
        /*0054*/ 	.word	0xffffffff


	//   ....[1]....
        /*0058*/ 	.word	0xffffffff


	//   ....[2]....
        /*005c*/ 	.word	0xffffffff


	//   ....[3]....
        /*0060*/ 	.word	0xffffffff


	//   ....[4]....
        /*0064*/ 	.word	0xffffffff


	//   ....[5]....
        /*0068*/ 	.word	0xffffffff


	//   ....[6]....
        /*006c*/ 	.word	0xffffffff


	//   ....[7]....
        /*0070*/ 	.word	0xffffffff


	//   ....[8]....
        /*0074*/ 	.word	0xffffffff


	//   ....[9]....
        /*0078*/ 	.word	0xffffffff


	//   ....[10]....
        /*007c*/ 	.word	0xffffffff


	//   ....[11]....
        /*0080*/ 	.word	0xffffffff


	//----- nvinfo : EIATTR_COOP_GROUP_INSTR_OFFSETS
	.align		4
.L_19:
        /*0084*/ 	.byte	0x04, 0x28
        /*0086*/ 	.short	(.L_21 - .L_20)


	//   ....[0]....
.L_20:
        /*0088*/ 	.word	0x00000a00


	//   ....[1]....
        /*008c*/ 	.word	0x00000a10


	//   ....[2]....
        /*0090*/ 	.word	0x00000a20


	//   ....[3]....
        /*0094*/ 	.word	0x00000a30


	//   ....[4]....
        /*0098*/ 	.word	0x00000a80


	//   ....[5]....
        /*009c*/ 	.word	0x00000a90


	//   ....[6]....
        /*00a0*/ 	.word	0x00000aa0


	//   ....[7]....
        /*00a4*/ 	.word	0x00000ab0


	//   ....[8]....
        /*00a8*/ 	.word	0x00000b00


	//   ....[9]....
        /*00ac*/ 	.word	0x00000b10


	//   ....[10]....
        /*00b0*/ 	.word	0x00000b20


	//   ....[11]....
        /*00b4*/ 	.word	0x00000b30


	//----- nvinfo : EIATTR_EXIT_INSTR_OFFSETS
	.align		4
.L_21:
        /*00b8*/ 	.byte	0x04, 0x1c
        /*00ba*/ 	.short	(.L_23 - .L_22)


	//   ....[0]....
.L_22:
        /*00bc*/ 	.word	0x00000d10


	//   ....[1]....
        /*00c0*/ 	.word	0x00000d40


	//----- nvinfo : EIATTR_REQNTID
	.align		4
.L_23:
        /*00c4*/ 	.byte	0x04, 0x10
        /*00c6*/ 	.short	(.L_25 - .L_24)
.L_24:
        /*00c8*/ 	.word	0x00000100
        /*00cc*/ 	.word	0x00000001
        /*00d0*/ 	.word	0x00000001


	//----- nvinfo : EIATTR_CBANK_PARAM_SIZE
	.align		4
.L_25:
        /*00d4*/ 	.byte	0x03, 0x19
        /*00d6*/ 	.short	0x0018


	//----- nvinfo : EIATTR_PARAM_CBANK
	.align		4
        /*00d8*/ 	.byte	0x04, 0x0a
        /*00da*/ 	.short	(.L_27 - .L_26)
	.align		4
.L_26:
        /*00dc*/ 	.word	index@(.nv.constant0.triton_per_fused_mean_mul_sigmoid_23)
        /*00e0*/ 	.short	0x0210
        /*00e2*/ 	.short	0x0018


	//----- nvinfo : EIATTR_SW_WAR
	.align		4
.L_27:
        /*00e4*/ 	.byte	0x04, 0x36
        /*00e6*/ 	.short	(.L_29 - .L_28)
.L_28:
        /*00e8*/ 	.word	0x00000008
.L_29:


//--------------------- .nv.callgraph             --------------------------
	.section	.nv.callgraph,"",@"SHT_CUDA_CALLGRAPH"
	.align	4
	.sectionentsize	8
	.align		4
        /*0000*/ 	.word	0x00000000
	.align		4
        /*0004*/ 	.word	0xffffffff
	.align		4
        /*0008*/ 	.word	0x00000000
	.align		4
        /*000c*/ 	.word	0xfffffffe
	.align		4
        /*0010*/ 	.word	0x00000000
	.align		4
        /*0014*/ 	.word	0xfffffffd
	.align		4
        /*0018*/ 	.word	0x00000000
	.align		4
        /*001c*/ 	.word	0xfffffffc


//--------------------- .text.triton_per_fused_mean_mul_sigmoid_23 --------------------------
	.section	.text.triton_per_fused_mean_mul_sigmoid_23,"ax",@progbits
	.sectionflags	@"SHF_BARRIERS=1"
	.align	128
        .global         triton_per_fused_mean_mul_sigmoid_23
        .type           triton_per_fused_mean_mul_sigmoid_23,@function
        .size           triton_per_fused_mean_mul_sigmoid_23,(.L_x_1 - triton_per_fused_mean_mul_sigmoid_23)
        .other          triton_per_fused_mean_mul_sigmoid_23,@"STO_CUDA_ENTRY STV_DEFAULT"
triton_per_fused_mean_mul_sigmoid_23:
.text.triton_per_fused_mean_mul_sigmoid_23:
[----:B------:R-:W0:Y:S02]  /*0000*/  LDC R1, c[0x0][0x28] ;  /* 0x00000a00ff017b82 */ /* 0x000e240000000800 */
[----:B------:R-:W1:Y:S01]  /*0010*/  S2R R0, SR_CTAID.X ;  /* 0x0000000000007919 */ /* 0x000e620000002500 */
[----:B------:R-:W2:Y:S01]  /*0020*/  LDC.64 R8, c[0x0][0x218] ;  /* 0x00008600ff087b82 */ /* 0x000ea20000000a00 */
[----:B------:R-:W-:Y:S01]  /*0030*/  ULDC.64 UR6, c[0x0][0x208] ;  /* 0x0000820000067ab9 */ /* 0x000fe20000000a00 */
[----:B------:R-:W3:Y:S01]  /*0040*/  S2R R3, SR_TID.X ;  /* 0x0000000000037919 */ /* 0x000ee20000002100 */
[----:B-1----:R-:W-:Y:S02]  /*0050*/  SHF.L.U32 R0, R0, 0x7, RZ ;  /* 0x0000000700007819 */ /* 0x002fe400000006ff */
[----:B---3--:R-:W-:Y:S02]  /*0060*/  SHF.L.U32 R13, R3, 0x2, RZ ;  /* 0x00000002030d7819 */ /* 0x008fe400000006ff */
[----:B------:R-:W-:Y:S02]  /*0070*/  SHF.R.U32.HI R16, RZ, 0x5, R3 ;  /* 0x00000005ff107819 */ /* 0x000fe40000011603 */
[----:B------:R-:W-:-:S02]  /*0080*/  LOP3.LUT R4, R0, 0x7c, R13, 0xf8, !PT ;  /* 0x0000007c00047812 */ /* 0x000fc400078ef80d */
[----:B------:R-:W-:Y:S02]  /*0090*/  SGXT.U32 R16, R16, 0x3 ;  /* 0x000000031010781a */ /* 0x000fe40000000000 */
[C---:B------:R-:W-:Y:S01]  /*00a0*/  ISETP.GE.AND P0, PT, R4.reuse, 0xa00, PT ;  /* 0x00000a000400780c */ /* 0x040fe20003f06270 */
[----:B------:R-:W-:-:S05]  /*00b0*/  IMAD.HI R5, R4, 0x66666667, RZ ;  /* 0x6666666704057827 */ /* 0x000fca00078e02ff */
[----:B------:R-:W-:-:S04]  /*00c0*/  SHF.R.U32.HI R6, RZ, 0x1f, R5 ;  /* 0x0000001fff067819 */ /* 0x000fc80000011605 */
[----:B------:R-:W-:-:S05]  /*00d0*/  LEA.HI.SX32 R5, R5, R6, 0x18 ;  /* 0x0000000605057211 */ /* 0x000fca00078fc2ff */
[----:B------:R-:W-:-:S04]  /*00e0*/  IMAD R7, R5, -0x280, R4 ;  /* 0xfffffd8005077824 */ /* 0x000fc800078e0204 */
[----:B------:R-:W-:-:S04]  /*00f0*/  IMAD R6, R16, 0x280, R7 ;  /* 0x0000028010067824 */ /* 0x000fc800078e0207 */
[----:B------:R-:W-:Y:S01]  /*0100*/  IMAD R19, R5, 0x2800, R6 ;  /* 0x0000280005137824 */ /* 0x000fe200078e0206 */
[----:B------:R-:W-:Y:S02]  /*0110*/  CS2R R4, SRZ ;  /* 0x0000000000047805 */ /* 0x000fe4000001ff00 */
[----:B------:R-:W-:Y:S02]  /*0120*/  CS2R R6, SRZ ;  /* 0x0000000000067805 */ /* 0x000fe4000001ff00 */
[----:B------:R-:W-:Y:S01]  /*0130*/  IADD3 R21, R19, 0x1400, RZ ;  /* 0x0000140013157810 */ /* 0x000fe20007ffe0ff */
[----:B--2---:R-:W-:Y:S01]  /*0140*/  IMAD.WIDE R18, R19, 0x4, R8 ;  /* 0x0000000413127825 */ /* 0x004fe200078e0208 */
[----:B------:R-:W-:-:S03]  /*0150*/  CS2R R10, SRZ ;  /* 0x00000000000a7805 */ /* 0x000fc6000001ff00 */
[----:B------:R-:W-:Y:S01]  /*0160*/  IMAD.WIDE R20, R21, 0x4, R8 ;  /* 0x0000000415147825 */ /* 0x000fe200078e0208 */
[----:B------:R-:W2:Y:S01]  /*0170*/  @!P0 LDG.E.128 R4, desc[UR6][R18.64] ;  /* 0x0000000612048981 */ /* 0x000ea2000c1e1d00 */
[----:B------:R-:W-:-:S06]  /*0180*/  CS2R R8, SRZ ;  /* 0x0000000000087805 */ /* 0x000fcc000001ff00 */
[----:B------:R-:W3:Y:S01]  /*0190*/  @!P0 LDG.E.128 R8, desc[UR6][R20.64] ;  /* 0x0000000614088981 */ /* 0x000ee2000c1e1d00 */
[----:B------:R-:W1:Y:S01]  /*01a0*/  S2UR UR5, SR_CgaCtaId ;  /* 0x00000000000579c3 */ /* 0x000e620000008800 */
[----:B------:R-:W-:Y:S01]  /*01b0*/  UMOV UR4, 0x400 ;  /* 0x0000040000047882 */ /* 0x000fe20000000000 */
[----:B------:R-:W-:Y:S01]  /*01c0*/  SHF.L.U32 R16, R16, 0x2, RZ ;  /* 0x0000000210107819 */ /* 0x000fe200000006ff */
[----:B-1----:R-:W-:Y:S01]  /*01d0*/  UPRMT UR4, UR5, 0x654, UR4 ;  /* 0x0000065405047896 */ /* 0x002fe20008000004 */
[----:B--2---:R-:W-:-:S05]  /*01e0*/  SEL R4, R4, RZ, !P0 ;  /* 0x000000ff04047207 */ /* 0x004fca0004000000 */
[----:B------:R-:W-:Y:S01]  /*01f0*/  FADD R17, RZ, -R4 ;  /* 0x80000004ff117221 */ /* 0x000fe20000000000 */
[----:B---3--:R-:W-:-:S03]  /*0200*/  SEL R8, R8, RZ, !P0 ;  /* 0x000000ff08087207 */ /* 0x008fc60004000000 */
[----:B------:R-:W-:Y:S02]  /*0210*/  FMUL R23, R17, 1.4426950216293334961 ;  /* 0x3fb8aa3b11177820 */ /* 0x000fe40000400000 */
[----:B------:R-:W-:-:S03]  /*0220*/  FADD R17, RZ, -R8 ;  /* 0x80000008ff117221 */ /* 0x000fc60000000000 */
[----:B------:R-:W-:Y:S02]  /*0230*/  FSETP.GEU.AND P5, PT, R23, -126, PT ;  /* 0xc2fc00001700780b */ /* 0x000fe40003fae000 */
[----:B------:R-:W-:Y:S01]  /*0240*/  SEL R5, R5, RZ, !P0 ;  /* 0x000000ff05057207 */ /* 0x000fe20004000000 */
[----:B------:R-:W-:Y:S01]  /*0250*/  FMUL R18, R17, 1.4426950216293334961 ;  /* 0x3fb8aa3b11127820 */ /* 0x000fe20000400000 */
[----:B------:R-:W-:Y:S02]  /*0260*/  SEL R10, R10, RZ, !P0 ;  /* 0x000000ff0a0a7207 */ /* 0x000fe40004000000 */
[----:B------:R-:W-:Y:S01]  /*0270*/  SEL R9, R9, RZ, !P0 ;  /* 0x000000ff09097207 */ /* 0x000fe20004000000 */
[----:B------:R-:W-:Y:S01]  /*0280*/  FADD R17, RZ, -R5 ;  /* 0x80000005ff117221 */ /* 0x000fe20000000000 */
[----:B------:R-:W-:Y:S01]  /*0290*/  FSETP.GEU.AND P4, PT, R18, -126, PT ;  /* 0xc2fc00001200780b */ /* 0x000fe20003f8e000 */
[----:B------:R-:W-:Y:S01]  /*02a0*/  FADD R21, RZ, -R10 ;  /* 0x8000000aff157221 */ /* 0x000fe20000000000 */
[----:B------:R-:W-:-:S03]  /*02b0*/  SEL R7, R7, RZ, !P0 ;  /* 0x000000ff07077207 */ /* 0x000fc60004000000 */
[----:B------:R-:W-:Y:S01]  /*02c0*/  @!P5 FMUL R23, R23, 0.5 ;  /* 0x3f0000001717d820 */ /* 0x000fe20000400000 */
[----:B------:R-:W-:Y:S01]  /*02d0*/  FMUL R19, R17, 1.4426950216293334961 ;  /* 0x3fb8aa3b11137820 */ /* 0x000fe20000400000 */
[----:B------:R-:W-:Y:S02]  /*02e0*/  FADD R22, RZ, -R9 ;  /* 0x80000009ff167221 */ /* 0x000fe40000000000 */
[----:B------:R1:W2:Y:S01]  /*02f0*/  MUFU.EX2 R17, R23 ;  /* 0x0000001700117308 */ /* 0x0002a20000000800 */
[----:B------:R-:W-:Y:S01]  /*0300*/  SEL R11, R11, RZ, !P0 ;  /* 0x000000ff0b0b7207 */ /* 0x000fe20004000000 */
[----:B------:R-:W-:Y:S01]  /*0310*/  FMUL R22, R22, 1.4426950216293334961 ;  /* 0x3fb8aa3b16167820 */ /* 0x000fe20000400000 */
[----:B------:R-:W-:Y:S01]  /*0320*/  SEL R6, R6, RZ, !P0 ;  /* 0x000000ff06067207 */ /* 0x000fe20004000000 */
[----:B-1----:R-:W-:Y:S01]  /*0330*/  FMUL R23, R21, 1.4426950216293334961 ;  /* 0x3fb8aa3b15177820 */ /* 0x002fe20000400000 */
[----:B------:R-:W-:Y:S01]  /*0340*/  FADD R21, RZ, -R7 ;  /* 0x80000007ff157221 */ /* 0x000fe20000000000 */
[----:B------:R-:W-:-:S02]  /*0350*/  @!P4 FMUL R18, R18, 0.5 ;  /* 0x3f0000001212c820 */ /* 0x000fc40000400000 */
[----:B------:R-:W-:Y:S01]  /*0360*/  FADD R20, RZ, -R6 ;  /* 0x80000006ff147221 */ /* 0x000fe20000000000 */
[----:B------:R-:W-:Y:S01]  /*0370*/  FMUL R24, R21, 1.4426950216293334961 ;  /* 0x3fb8aa3b15187820 */ /* 0x000fe20000400000 */
[----:B------:R-:W-:Y:S01]  /*0380*/  FADD R21, RZ, -R11 ;  /* 0x8000000bff157221 */ /* 0x000fe20000000000 */
[----:B------:R-:W-:Y:S02]  /*0390*/  FSETP.GEU.AND P3, PT, R19, -126, PT ;  /* 0xc2fc00001300780b */ /* 0x000fe40003f6e000 */
[----:B------:R-:W-:Y:S01]  /*03a0*/  FSETP.GEU.AND P2, PT, R22, -126, PT ;  /* 0xc2fc00001600780b */ /* 0x000fe20003f4e000 */
[----:B------:R-:W-:Y:S01]  /*03b0*/  FMUL R26, R21, 1.4426950216293334961 ;  /* 0x3fb8aa3b151a7820 */ /* 0x000fe20000400000 */
[----:B------:R-:W-:Y:S01]  /*03c0*/  FSETP.GEU.AND P1, PT, R23, -126, PT ;  /* 0xc2fc00001700780b */ /* 0x000fe20003f2e000 */
[----:B------:R-:W-:Y:S01]  /*03d0*/  FMUL R20, R20, 1.4426950216293334961 ;  /* 0x3fb8aa3b14147820 */ /* 0x000fe20000400000 */
[----:B------:R-:W1:Y:S01]  /*03e0*/  MUFU.EX2 R18, R18 ;  /* 0x0000001200127308 */ /* 0x000e620000000800 */
[----:B--2---:R-:W-:Y:S01]  /*03f0*/  @!P5 FMUL R17, R17, R17 ;  /* 0x000000111111d220 */ /* 0x004fe20000400000 */
[----:B------:R-:W-:-:S02]  /*0400*/  FSETP.GEU.AND P5, PT, R26, -126, PT ;  /* 0xc2fc00001a00780b */ /* 0x000fc40003fae000 */
[----:B------:R-:W-:-:S03]  /*0410*/  FSETP.GEU.AND P6, PT, R20, -126, PT ;  /* 0xc2fc00001400780b */ /* 0x000fc60003fce000 */
[----:B------:R-:W-:Y:S02]  /*0420*/  @!P3 FMUL R19, R19, 0.5 ;  /* 0x3f0000001313b820 */ /* 0x000fe40000400000 */
[----:B------:R-:W-:Y:S02]  /*0430*/  @!P2 FMUL R22, R22, 0.5 ;  /* 0x3f0000001616a820 */ /* 0x000fe40000400000 */
[----:B------:R-:W-:Y:S02]  /*0440*/  @!P1 FMUL R23, R23, 0.5 ;  /* 0x3f00000017179820 */ /* 0x000fe40000400000 */
[----:B------:R-:W2:Y:S01]  /*0450*/  MUFU.EX2 R19, R19 ;  /* 0x0000001300137308 */ /* 0x000ea20000000800 */
[----:B-1----:R-:W-:Y:S01]  /*0460*/  @!P4 FMUL R18, R18, R18 ;  /* 0x000000121212c220 */ /* 0x002fe20000400000 */
[----:B------:R-:W-:Y:S01]  /*0470*/  FSETP.GEU.AND P4, PT, R24, -126, PT ;  /* 0xc2fc00001800780b */ /* 0x000fe20003f8e000 */
[----:B------:R-:W-:Y:S01]  /*0480*/  @!P5 FMUL R26, R26, 0.5 ;  /* 0x3f0000001a1ad820 */ /* 0x000fe20000400000 */
[----:B------:R-:W-:-:S04]  /*0490*/  @!P6 FMUL R20, R20, 0.5 ;  /* 0x3f0000001414e820 */ /* 0x000fc80000400000 */
[----:B------:R-:W1:Y:S08]  /*04a0*/  MUFU.EX2 R22, R22 ;  /* 0x0000001600167308 */ /* 0x000e700000000800 */
[----:B------:R-:W3:Y:S01]  /*04b0*/  MUFU.EX2 R23, R23 ;  /* 0x0000001700177308 */ /* 0x000ee20000000800 */
[----:B------:R-:W-:-:S07]  /*04c0*/  FADD R28, R18, 1 ;  /* 0x3f800000121c7421 */ /* 0x000fce0000000000 */
[----:B------:R-:W4:Y:S01]  /*04d0*/  MUFU.EX2 R26, R26 ;  /* 0x0000001a001a7308 */ /* 0x000f220000000800 */
[----:B------:R-:W-:-:S07]  /*04e0*/  @!P4 FMUL R24, R24, 0.5 ;  /* 0x3f0000001818c820 */ /* 0x000fce0000400000 */
[----:B------:R-:W5:Y:S01]  /*04f0*/  MUFU.EX2 R20, R20 ;  /* 0x0000001400147308 */ /* 0x000f620000000800 */
[----:B--2---:R-:W-:Y:S01]  /*0500*/  @!P3 FMUL R19, R19, R19 ;  /* 0x000000131313b220 */ /* 0x004fe20000400000 */
[----:B-1----:R-:W-:Y:S01]  /*0510*/  @!P2 FMUL R22, R22, R22 ;  /* 0x000000161616a220 */ /* 0x002fe20000400000 */
[----:B---3--:R-:W-:Y:S01]  /*0520*/  @!P1 FMUL R23, R23, R23 ;  /* 0x0000001717179220 */ /* 0x008fe20000400000 */
[----:B------:R-:W-:Y:S01]  /*0530*/  FSETP.GT.AND P1, PT, R28, 8.50705917302346158658e+37, PT ;  /* 0x7e8000001c00780b */ /* 0x000fe20003f24000 */
[----:B------:R-:W-:Y:S01]  /*0540*/  FADD R27, R19, 1 ;  /* 0x3f800000131b7421 */ /* 0x000fe20000000000 */
[----:B------:R-:W-:Y:S02]  /*0550*/  FADD R25, R22, 1 ;  /* 0x3f80000016197421 */ /* 0x000fe40000000000 */
[----:B------:R1:W2:Y:S01]  /*0560*/  MUFU.EX2 R21, R24 ;  /* 0x0000001800157308 */ /* 0x0002a20000000800 */
[----:B------:R-:W-:Y:S01]  /*0570*/  FADD R23, R23, 1 ;  /* 0x3f80000017177421 */ /* 0x000fe20000000000 */
[----:B------:R-:W-:Y:S01]  /*0580*/  HFMA2.MMA R19, -RZ, RZ, 1.625, 0 ;  /* 0x3e800000ff137435 */ /* 0x000fe200000001ff */
[----:B----4-:R-:W-:Y:S01]  /*0590*/  @!P5 FMUL R26, R26, R26 ;  /* 0x0000001a1a1ad220 */ /* 0x010fe20000400000 */
[----:B-----5:R-:W-:Y:S01]  /*05a0*/  @!P6 FMUL R20, R20, R20 ;  /* 0x000000141414e220 */ /* 0x020fe20000400000 */
[----:B------:R-:W-:-:S02]  /*05b0*/  FSETP.GT.AND P6, PT, R25, 8.50705917302346158658e+37, PT ;  /* 0x7e8000001900780b */ /* 0x000fc40003fc4000 */
[----:B-1----:R-:W-:Y:S01]  /*05c0*/  FADD R24, R26, 1 ;  /* 0x3f8000001a187421 */ /* 0x002fe20000000000 */
[----:B------:R-:W-:Y:S01]  /*05d0*/  FSETP.GT.AND P5, PT, R23, 8.50705917302346158658e+37, PT ;  /* 0x7e8000001700780b */ /* 0x000fe20003fa4000 */
[----:B------:R-:W-:-:S03]  /*05e0*/  @P1 FMUL R28, R28, 0.25 ;  /* 0x3e8000001c1c1820 */ /* 0x000fc60000400000 */
[----:B------:R-:W-:Y:S02]  /*05f0*/  FSEL R29, R19, 1, P1 ;  /* 0x3f800000131d7808 */ /* 0x000fe40000800000 */
[----:B------:R-:W-:Y:S01]  /*0600*/  FSETP.GT.AND P1, PT, R24, 8.50705917302346158658e+37, PT ;  /* 0x7e8000001800780b */ /* 0x000fe20003f24000 */
[----:B------:R-:W-:Y:S01]  /*0610*/  FADD R17, R17, 1 ;  /* 0x3f80000011117421 */ /* 0x000fe20000000000 */
[----:B--2---:R-:W-:Y:S01]  /*0620*/  @!P4 FMUL R21, R21, R21 ;  /* 0x000000151515c220 */ /* 0x004fe20000400000 */
[----:B------:R-:W-:Y:S01]  /*0630*/  FADD R20, R20, 1 ;  /* 0x3f80000014147421 */ /* 0x000fe20000000000 */
[----:B------:R-:W1:Y:S02]  /*0640*/  MUFU.RCP R28, R28 ;  /* 0x0000001c001c7308 */ /* 0x000e640000001000 */
[----:B------:R-:W-:Y:S01]  /*0650*/  FADD R22, R21, 1 ;  /* 0x3f80000015167421 */ /* 0x000fe20000000000 */
[----:B------:R-:W-:Y:S01]  /*0660*/  @P6 FMUL R25, R25, 0.25 ;  /* 0x3e80000019196820 */ /* 0x000fe20000400000 */
[----:B------:R-:W-:Y:S01]  /*0670*/  FSETP.GT.AND P3, PT, R17, 8.50705917302346158658e+37, PT ;  /* 0x7e8000001100780b */ /* 0x000fe20003f64000 */
[----:B------:R-:W-:Y:S01]  /*0680*/  @P5 FMUL R23, R23, 0.25 ;  /* 0x3e80000017175820 */ /* 0x000fe20000400000 */
[----:B------:R-:W-:-:S02]  /*0690*/  FSEL R26, R19, 1, P6 ;  /* 0x3f800000131a7808 */ /* 0x000fc40003000000 */
[----:B------:R-:W-:Y:S01]  /*06a0*/  FSETP.GT.AND P4, PT, R20, 8.50705917302346158658e+37, PT ;  /* 0x7e8000001400780b */ /* 0x000fe20003f84000 */
[----:B------:R-:W2:Y:S01]  /*06b0*/  MUFU.RCP R25, R25 ;  /* 0x0000001900197308 */ /* 0x000ea20000001000 */
[----:B------:R-:W-:Y:S01]  /*06c0*/  FSETP.GT.AND P6, PT, R22, 8.50705917302346158658e+37, PT ;  /* 0x7e8000001600780b */ /* 0x000fe20003fc4000 */
[----:B------:R-:W-:Y:S01]  /*06d0*/  @P1 FMUL R24, R24, 0.25 ;  /* 0x3e80000018181820 */ /* 0x000fe20000400000 */
[----:B------:R-:W-:-:S05]  /*06e0*/  FSETP.GT.AND P2, PT, R27, 8.50705917302346158658e+37, PT ;  /* 0x7e8000001b00780b */ /* 0x000fca0003f44000 */
[----:B------:R-:W3:Y:S01]  /*06f0*/  MUFU.RCP R23, R23 ;  /* 0x0000001700177308 */ /* 0x000ee20000001000 */
[----:B------:R-:W-:Y:S01]  /*0700*/  @P3 FMUL R17, R17, 0.25 ;  /* 0x3e80000011113820 */ /* 0x000fe20000400000 */
[----:B-1----:R-:W-:Y:S01]  /*0710*/  FMUL R21, R28, R29 ;  /* 0x0000001d1c157220 */ /* 0x002fe20000400000 */
[----:B------:R-:W-:-:S05]  /*0720*/  FSEL R28, R19, 1, P5 ;  /* 0x3f800000131c7808 */ /* 0x000fca0002800000 */
[----:B------:R-:W1:Y:S01]  /*0730*/  MUFU.RCP R24, R24 ;  /* 0x0000001800187308 */ /* 0x000e620000001000 */
[----:B------:R-:W-:Y:S01]  /*0740*/  @P4 FMUL R20, R20, 0.25 ;  /* 0x3e80000014144820 */ /* 0x000fe20000400000 */
[----:B------:R-:W-:Y:S01]  /*0750*/  @P6 FMUL R22, R22, 0.25 ;  /* 0x3e80000016166820 */ /* 0x000fe20000400000 */
[----:B------:R-:W-:Y:S01]  /*0760*/  @P2 FMUL R27, R27, 0.25 ;  /* 0x3e8000001b1b2820 */ /* 0x000fe20000400000 */
[----:B--2---:R-:W-:-:S04]  /*0770*/  FMUL R26, R25, R26 ;  /* 0x0000001a191a7220 */ /* 0x004fc80000400000 */
[----:B------:R-:W2:Y:S01]  /*0780*/  MUFU.RCP R17, R17 ;  /* 0x0000001100117308 */ /* 0x000ea20000001000 */
[----:B---3--:R-:W-:Y:S01]  /*0790*/  FMUL R25, R23, R28 ;  /* 0x0000001c17197220 */ /* 0x008fe20000400000 */
[----:B------:R-:W-:Y:S01]  /*07a0*/  FSEL R23, R19, 1, P1 ;  /* 0x3f80000013177808 */ /* 0x000fe20000800000 */
[----:B------:R-:W-:-:S05]  /*07b0*/  FMUL R21, R8, R21 ;  /* 0x0000001508157220 */ /* 0x000fca0000400000 */
[----:B------:R-:W3:Y:S01]  /*07c0*/  MUFU.RCP R18, R27 ;  /* 0x0000001b00127308 */ /* 0x000ee20000001000 */
[----:B-1----:R-:W-:Y:S01]  /*07d0*/  FMUL R28, R24, R23 ;  /* 0x00000017181c7220 */ /* 0x002fe20000400000 */
[----:B------:R-:W-:-:S06]  /*07e0*/  FMUL R8, R9, R26 ;  /* 0x0000001a09087220 */ /* 0x000fcc0000400000 */
[----:B------:R-:W1:Y:S01]  /*07f0*/  MUFU.RCP R20, R20 ;  /* 0x0000001400147308 */ /* 0x000e620000001000 */
[----:B------:R-:W-:-:S07]  /*0800*/  FSEL R24, R19, 1, P3 ;  /* 0x3f80000013187808 */ /* 0x000fce0001800000 */
[----:B------:R-:W4:Y:S01]  /*0810*/  MUFU.RCP R22, R22 ;  /* 0x0000001600167308 */ /* 0x000f220000001000 */
[----:B------:R-:W-:Y:S01]  /*0820*/  FMUL R9, R10, R25 ;  /* 0x000000190a097220 */ /* 0x000fe20000400000 */
[----:B------:R-:W-:Y:S01]  /*0830*/  FMUL R10, R11, R28 ;  /* 0x0000001c0b0a7220 */ /* 0x000fe20000400000 */
[C---:B------:R-:W-:Y:S02]  /*0840*/  FSEL R11, R19.reuse, 1, P2 ;  /* 0x3f800000130b7808 */ /* 0x040fe40001000000 */
[----:B------:R-:W-:Y:S01]  /*0850*/  FSEL R23, R19, 1, P4 ;  /* 0x3f80000013177808 */ /* 0x000fe20002000000 */
[----:B--2---:R-:W-:Y:S01]  /*0860*/  FMUL R17, R17, R24 ;  /* 0x0000001811117220 */ /* 0x004fe20000400000 */
[----:B------:R-:W-:Y:S01]  /*0870*/  FSEL R19, R19, 1, P6 ;  /* 0x3f80000013137808 */ /* 0x000fe20003000000 */
[----:B---3--:R-:W-:Y:S02]  /*0880*/  FMUL R11, R18, R11 ;  /* 0x0000000b120b7220 */ /* 0x008fe40000400000 */
[----:B-1----:R-:W-:Y:S01]  /*0890*/  FMUL R20, R20, R23 ;  /* 0x0000001714147220 */ /* 0x002fe20000400000 */
[----:B------:R-:W-:Y:S01]  /*08a0*/  FFMA R17, R4, R17, R21 ;  /* 0x0000001104117223 */ /* 0x000fe20000000015 */
[----:B------:R-:W-:Y:S01]  /*08b0*/  LOP3.LUT R4, R13, 0x7c, RZ, 0xc0, !PT ;  /* 0x0000007c0d047812 */ /* 0x000fe200078ec0ff */
[----:B----4-:R-:W-:Y:S01]  /*08c0*/  FMUL R19, R22, R19 ;  /* 0x0000001316137220 */ /* 0x010fe20000400000 */
[----:B------:R-:W-:Y:S01]  /*08d0*/  FFMA R8, R5, R11, R8 ;  /* 0x0000000b05087223 */ /* 0x000fe20000000008 */
[----:B------:R-:W-:Y:S01]  /*08e0*/  FFMA R9, R6, R20, R9 ;  /* 0x0000001406097223 */ /* 0x000fe20000000009 */
[----:B------:R-:W-:Y:S01]  /*08f0*/  SHF.L.U32 R5, R4, 0x5, RZ ;  /* 0x0000000504057819 */ /* 0x000fe200000006ff */
[----:B------:R-:W-:Y:S01]  /*0900*/  FFMA R10, R7, R19, R10 ;  /* 0x00000013070a7223 */ /* 0x000fe2000000000a */
[----:B------:R-:W-:-:S02]  /*0910*/  SEL R17, R17, RZ, !P0 ;  /* 0x000000ff11117207 */ /* 0x000fc40004000000 */
[----:B------:R-:W-:Y:S02]  /*0920*/  LOP3.LUT R16, R5, R16, RZ, 0xfc, !PT ;  /* 0x0000001005107212 */ /* 0x000fe400078efcff */
[----:B------:R-:W-:Y:S02]  /*0930*/  SEL R7, R8, RZ, !P0 ;  /* 0x000000ff08077207 */ /* 0x000fe40004000000 */
[----:B------:R-:W-:Y:S02]  /*0940*/  SEL R9, R9, RZ, !P0 ;  /* 0x000000ff09097207 */ /* 0x000fe40004000000 */
[----:B------:R-:W-:Y:S01]  /*0950*/  SEL R11, R10, RZ, !P0 ;  /* 0x000000ff0a0b7207 */ /* 0x000fe20004000000 */
[----:B------:R-:W-:Y:S04]  /*0960*/  STS [R16+UR4], R17 ;  /* 0x0000001110007988 */ /* 0x000fe80008000804 */
[----:B------:R-:W-:Y:S04]  /*0970*/  STS [R16+UR4+0x20], R7 ;  /* 0x0000200710007988 */ /* 0x000fe80008000804 */
[----:B------:R-:W-:Y:S04]  /*0980*/  STS [R16+UR4+0x40], R9 ;  /* 0x0000400910007988 */ /* 0x000fe80008000804 */
[----:B------:R-:W-:Y:S01]  /*0990*/  STS [R16+UR4+0x60], R11 ;  /* 0x0000600b10007988 */ /* 0x000fe20008000804 */
[----:B------:R-:W-:Y:S01]  /*09a0*/  BAR.SYNC.DEFER_BLOCKING 0x0 ;  /* 0x0000000000007b1d */ /* 0x000fe20000010000 */
[----:B------:R-:W-:-:S13]  /*09b0*/  ISETP.GE.AND P1, PT, R3, 0x400, PT ;  /* 0x000004000300780c */ /* 0x000fda0003f26270 */
[----:B------:R-:W1:Y:S04]  /*09c0*/  @!P1 LDS R14, [R13+UR4] ;  /* 0x000000040d0e9984 */ /* 0x000e680008000800 */
[----:B------:R-:W2:Y:S04]  /*09d0*/  @!P1 LDS R2, [R13+UR4+0x400] ;  /* 0x000400040d029984 */ /* 0x000ea80008000800 */
[----:B------:R-:W3:Y:S04]  /*09e0*/  @!P1 LDS R12, [R13+UR4+0x800] ;  /* 0x000800040d0c9984 */ /* 0x000ee80008000800 */
[----:B------:R-:W4:Y:S04]  /*09f0*/  @!P1 LDS R15, [R13+UR4+0xc00] ;  /* 0x000c00040d0f9984 */ /* 0x000f280008000800 */
[----:B-1----:R-:W1:Y:S04]  /*0a00*/  SHFL.BFLY PT, R19, R14, 0x4, 0x1f ;  /* 0x0c801f000e137f89 */ /* 0x002e6800000e0000 */
[----:B--2---:R-:W2:Y:S04]  /*0a10*/  SHFL.BFLY PT, R21, R2, 0x4, 0x1f ;  /* 0x0c801f0002157f89 */ /* 0x004ea800000e0000 */
[----:B---3--:R-:W3:Y:S04]  /*0a20*/  SHFL.BFLY PT, R17, R12, 0x4, 0x1f ;  /* 0x0c801f000c117f89 */ /* 0x008ee800000e0000 */
[----:B----4-:R-:W4:Y:S01]  /*0a30*/  SHFL.BFLY PT, R6, R15, 0x4, 0x1f ;  /* 0x0c801f000f067f89 */ /* 0x010f2200000e0000 */
[----:B-1----:R-:W-:Y:S01]  /*0a40*/  FADD R19, R14, R19 ;  /* 0x000000130e137221 */ /* 0x002fe20000000000 */
[----:B--2---:R-:W-:Y:S01]  /*0a50*/  FADD R21, R2, R21 ;  /* 0x0000001502157221 */ /* 0x004fe20000000000 */
[----:B---3--:R-:W-:Y:S01]  /*0a60*/  FADD R17, R12, R17 ;  /* 0x000000110c117221 */ /* 0x008fe20000000000 */
[----:B----4-:R-:W-:-:S03]  /*0a70*/  FADD R16, R15, R6 ;  /* 0x000000060f107221 */ /* 0x010fc60000000000 */
[----:B------:R-:W1:Y:S04]  /*0a80*/  SHFL.BFLY PT, R8, R21, 0x2, 0x1f ;  /* 0x0c401f0015087f89 */ /* 0x000e6800000e0000 */
[----:B------:R-:W2:Y:S04]  /*0a90*/  SHFL.BFLY PT, R6, R19, 0x2, 0x1f ;  /* 0x0c401f0013067f89 */ /* 0x000ea800000e0000 */
[----:B------:R-:W3:Y:S04]  /*0aa0*/  SHFL.BFLY PT, R10, R17, 0x2, 0x1f ;  /* 0x0c401f00110a7f89 */ /* 0x000ee800000e0000 */
[----:B------:R-:W4:Y:S01]  /*0ab0*/  SHFL.BFLY PT, R7, R16, 0x2, 0x1f ;  /* 0x0c401f0010077f89 */ /* 0x000f2200000e0000 */
[----:B-1----:R-:W-:Y:S01]  /*0ac0*/  FADD R8, R21, R8 ;  /* 0x0000000815087221 */ /* 0x002fe20000000000 */
[----:B--2---:R-:W-:Y:S01]  /*0ad0*/  FADD R6, R19, R6 ;  /* 0x0000000613067221 */ /* 0x004fe20000000000 */
[----:B---3--:R-:W-:Y:S01]  /*0ae0*/  FADD R10, R17, R10 ;  /* 0x0000000a110a7221 */ /* 0x008fe20000000000 */
[----:B----4-:R-:W-:-:S02]  /*0af0*/  FADD R2, R16, R7 ;  /* 0x0000000710027221 */ /* 0x010fc40000000000 */
[----:B------:R-:W1:Y:S04]  /*0b00*/  SHFL.BFLY PT, R9, R8, 0x1, 0x1f ;  /* 0x0c201f0008097f89 */ /* 0x000e6800000e0000 */
[----:B------:R-:W2:Y:S04]  /*0b10*/  SHFL.BFLY PT, R7, R6, 0x1, 0x1f ;  /* 0x0c201f0006077f89 */ /* 0x000ea800000e0000 */
[----:B------:R-:W3:Y:S04]  /*0b20*/  SHFL.BFLY PT, R11, R10, 0x1, 0x1f ;  /* 0x0c201f000a0b7f89 */ /* 0x000ee800000e0000 */
[----:B------:R-:W4:Y:S01]  /*0b30*/  SHFL.BFLY PT, R15, R2, 0x1, 0x1f ;  /* 0x0c201f00020f7f89 */ /* 0x000f2200000e0000 */
[----:B------:R-:W-:-:S04]  /*0b40*/  LOP3.LUT P0, RZ, R3, 0x7, RZ, 0xc0, !PT ;  /* 0x0000000703ff7812 */ /* 0x000fc8000780c0ff */
[----:B------:R-:W-:Y:S01]  /*0b50*/  ISETP.LT.AND P0, PT, R3, 0x400, !P0 ;  /* 0x000004000300780c */ /* 0x000fe20004701270 */
[----:B-1----:R-:W-:Y:S01]  /*0b60*/  FADD R14, R8, R9 ;  /* 0x00000009080e7221 */ /* 0x002fe20000000000 */
[----:B--2---:R-:W-:Y:S01]  /*0b70*/  FADD R12, R6, R7 ;  /* 0x00000007060c7221 */ /* 0x004fe20000000000 */
[----:B---3--:R-:W-:Y:S01]  /*0b80*/  FADD R16, R10, R11 ;  /* 0x0000000b0a107221 */ /* 0x008fe20000000000 */
[----:B----4-:R-:W-:-:S09]  /*0b90*/  FADD R18, R2, R15 ;  /* 0x0000000f02127221 */ /* 0x010fd20000000000 */
[----:B------:R1:W-:Y:S04]  /*0ba0*/  @P0 STS [R13+UR4], R12 ;  /* 0x0000000c0d000988 */ /* 0x0003e80008000804 */
[----:B------:R-:W-:Y:S04]  /*0bb0*/  @P0 STS [R13+UR4+0x400], R14 ;  /* 0x0004000e0d000988 */ /* 0x000fe80008000804 */
[----:B------:R-:W-:Y:S04]  /*0bc0*/  @P0 STS [R13+UR4+0x800], R16 ;  /* 0x000800100d000988 */ /* 0x000fe80008000804 */
[----:B------:R-:W-:Y:S01]  /*0bd0*/  @P0 STS [R13+UR4+0xc00], R18 ;  /* 0x000c00120d000988 */ /* 0x000fe20008000804 */
[----:B------:R-:W-:Y:S06]  /*0be0*/  BAR.SYNC.DEFER_BLOCKING 0x0 ;  /* 0x0000000000007b1d */ /* 0x000fec0000010000 */
[----:B------:R-:W-:Y:S04]  /*0bf0*/  LDS R8, [R5+UR4] ;  /* 0x0000000405087984 */ /* 0x000fe80008000800 */
[----:B------:R-:W-:Y:S04]  /*0c00*/  LDS R9, [R5+UR4+0x20] ;  /* 0x0000200405097984 */ /* 0x000fe80008000800 */
[----:B------:R-:W-:Y:S04]  /*0c10*/  LDS R10, [R5+UR4+0x40] ;  /* 0x00004004050a7984 */ /* 0x000fe80008000800 */
[----:B------:R-:W2:Y:S01]  /*0c20*/  LDS R11, [R5+UR4+0x60] ;  /* 0x00006004050b7984 */ /* 0x000ea20008000800 */
[----:B------:R-:W-:-:S05]  /*0c30*/  IADD3 R7, R5, UR4, RZ ;  /* 0x0000000405077c10 */ /* 0x000fca000fffe0ff */
[----:B------:R-:W-:Y:S01]  /*0c40*/  IMAD R4, R4, -0x1c, R7 ;  /* 0xffffffe404047824 */ /* 0x000fe200078e0207 */
[----:B------:R-:W-:Y:S01]  /*0c50*/  BAR.SYNC.DEFER_BLOCKING 0x0 ;  /* 0x0000000000007b1d */ /* 0x000fe20000010000 */
[----:B------:R-:W-:-:S04]  /*0c60*/  LOP3.LUT R2, R3, 0x7f, RZ, 0xc0, !PT ;  /* 0x0000007f03027812 */ /* 0x000fc800078ec0ff */
[----:B-1----:R-:W-:-:S03]  /*0c70*/  LEA R12, R2, UR4, 0x2 ;  /* 0x00000004020c7c11 */ /* 0x002fc6000f8e10ff */
[----:B------:R-:W1:Y:S01]  /*0c80*/  LDC.64 R6, c[0x0][0x210] ;  /* 0x00008400ff067b82 */ /* 0x000e620000000a00 */
[----:B--2---:R2:W-:Y:S07]  /*0c90*/  STS.128 [R4], R8 ;  /* 0x0000000804007388 */ /* 0x0045ee0000000c00 */
[----:B------:R-:W-:Y:S01]  /*0ca0*/  BAR.SYNC.DEFER_BLOCKING 0x0 ;  /* 0x0000000000007b1d */ /* 0x000fe20000010000 */
[----:B------:R-:W-:Y:S02]  /*0cb0*/  LOP3.LUT P0, RZ, R3, 0x80, RZ, 0xc0, !PT ;  /* 0x0000008003ff7812 */ /* 0x000fe4000780c0ff */
[----:B------:R-:W-:-:S04]  /*0cc0*/  LOP3.LUT R3, R0, 0x7f, R3, 0xf8, !PT ;  /* 0x0000007f00037812 */ /* 0x000fc800078ef803 */
[C---:B------:R-:W-:Y:S01]  /*0cd0*/  ISETP.LT.AND P0, PT, R3.reuse, 0xa00, !P0 ;  /* 0x00000a000300780c */ /* 0x040fe20004701270 */
[----:B------:R-:W3:Y:S01]  /*0ce0*/  LDS R12, [R12] ;  /* 0x000000000c0c7984 */ /* 0x000ee20000000800 */
[----:B-1----:R-:W-:Y:S01]  /*0cf0*/  IMAD.WIDE R2, R3, 0x4, R6 ;  /* 0x0000000403027825 */ /* 0x002fe200078e0206 */
[----:B------:R-:W-:Y:S10]  /*0d00*/  BAR.SYNC.DEFER_BLOCKING 0x0 ;  /* 0x0000000000007b1d */ /* 0x000ff40000010000 */
[----:B--2---:R-:W-:Y:S05]  /*0d10*/  @!P0 EXIT ;  /* 0x000000000000894d */ /* 0x004fea0003800000 */
[----:B---3--:R-:W-:-:S05]  /*0d20*/  FMUL R5, R12, 0.0625 ;  /* 0x3d8000000c057820 */ /* 0x008fca0000400000 */
[----:B------:R-:W-:Y:S01]  /*0d30*/  STG.E desc[UR6][R2.64], R5 ;  /* 0x0000000502007986 */ /* 0x000fe2000c101906 */
[----:B------:R-:W-:Y:S05]  /*0d40*/  EXIT ;  /* 0x000000000000794d */ /* 0x000fea0003800000 */
.L_x_0:
[----:B------:R-:W-:-:S00]  /*0d50*/  BRA `(.L_x_0) ;  /* 0xfffffffc00fc7947 */ /* 0x000fc0000383ffff */
[----:B------:R-:W-:-:S00]  /*0d60*/  NOP ;  /* 0x0000000000007918 */ /* 0x000fc00000000000 */
        /* <DEDUP_REMOVED lines=9> */
.L_x_1:


//--------------------- .nv.shared.triton_per_fused_mean_mul_sigmoid_23 --------------------------
	.section	.nv.shared.triton_per_fused_mean_mul_sigmoid_23,"aw",@nobits
	.sectionflags	@""
	.align	16
	.zero		1024


//--------------------- .nv.constant0.triton_per_fused_mean_mul_sigmoid_23 --------------------------
	.section	.nv.constant0.triton_per_fused_mean_mul_sigmoid_23,"a",@progbits
	.sectionflags	@""
	.align	4
.nv.constant0.triton_per_fused_mean_mul_sigmoid_23:
	.zero		552
